//
// Generated by NVIDIA NVVM Compiler
//
// Compiler Build ID: CL-36424714
// Cuda compilation tools, release 13.0, V13.0.88
// Based on NVVM 20.0.0
//

.version 9.0
.target sm_100
.address_size 64

	// .globl	_Z4initv
.global .align 4 .b8 objs[320000000];
.global .align 8 .b8 ptrs[160000000];

.visible .entry _Z4initv()
{
	.reg .pred 	%p<2>;
	.reg .b32 	%r<55>;
	.reg .b32 	%f<5>;
	.reg .b64 	%rd<8>;

	mov.u32 	%r2, %tid.x;
	mov.u32 	%r3, %ntid.x;
	mov.u32 	%r4, %ctaid.x;
	mad.lo.s32 	%r1, %r3, %r4, %r2;
	setp.gt.s32 	%p1, %r1, 19999999;
	@%p1 bra 	$L__BB0_2;
	mul.hi.s32 	%r5, %r1, 914443157;
	shr.u32 	%r6, %r5, 31;
	shr.s32 	%r7, %r5, 18;
	add.s32 	%r8, %r7, %r6;
	mul.lo.s32 	%r9, %r8, 1231241;
	sub.s32 	%r10, %r1, %r9;
	mul.hi.s32 	%r11, %r10, 274877907;
	shr.u32 	%r12, %r11, 31;
	shr.s32 	%r13, %r11, 7;
	add.s32 	%r14, %r13, %r12;
	mul.lo.s32 	%r15, %r14, 2000;
	sub.s32 	%r16, %r10, %r15;
	cvt.rn.f32.s32 	%f1, %r16;
	cvt.s64.s32 	%rd1, %r1;
	mul.wide.s32 	%rd2, %r1, 16;
	mov.u64 	%rd3, objs;
	add.s64 	%rd4, %rd3, %rd2;
	st.global.f32 	[%rd4], %f1;
	mul.hi.s32 	%r17, %r1, 914438701;
	shr.u32 	%r18, %r17, 31;
	shr.s32 	%r19, %r17, 18;
	add.s32 	%r20, %r19, %r18;
	mul.lo.s32 	%r21, %r20, 1231247;
	sub.s32 	%r22, %r1, %r21;
	mul.hi.s32 	%r23, %r22, 274877907;
	shr.u32 	%r24, %r23, 31;
	shr.s32 	%r25, %r23, 7;
	add.s32 	%r26, %r25, %r24;
	mul.lo.s32 	%r27, %r26, 2000;
	sub.s32 	%r28, %r22, %r27;
	cvt.rn.f32.s32 	%f2, %r28;
	st.global.f32 	[%rd4+4], %f2;
	mul.hi.s32 	%r29, %r1, 1828883343;
	shr.u32 	%r30, %r29, 31;
	shr.s32 	%r31, %r29, 19;
	add.s32 	%r32, %r31, %r30;
	mul.lo.s32 	%r33, %r32, 1231243;
	sub.s32 	%r34, %r1, %r33;
	mul.hi.s32 	%r35, %r34, 1717986919;
	shr.u32 	%r36, %r35, 31;
	shr.s32 	%r37, %r35, 3;
	add.s32 	%r38, %r37, %r36;
	mul.lo.s32 	%r39, %r38, 20;
	sub.s32 	%r40, %r34, %r39;
	add.s32 	%r41, %r40, -10;
	cvt.rn.f32.s32 	%f3, %r41;
	st.global.f32 	[%rd4+8], %f3;
	mul.hi.s32 	%r42, %r1, 1170480691;
	shr.u32 	%r43, %r42, 31;
	shr.s32 	%r44, %r42, 25;
	add.s32 	%r45, %r44, %r43;
	mul.lo.s32 	%r46, %r45, 123124789;
	sub.s32 	%r47, %r1, %r46;
	mul.hi.s32 	%r48, %r47, 1717986919;
	shr.u32 	%r49, %r48, 31;
	shr.s32 	%r50, %r48, 3;
	add.s32 	%r51, %r50, %r49;
	mul.lo.s32 	%r52, %r51, 20;
	sub.s32 	%r53, %r47, %r52;
	add.s32 	%r54, %r53, -10;
	cvt.rn.f32.s32 	%f4, %r54;
	st.global.f32 	[%rd4+12], %f4;
	mul.wide.s32 	%rd5, %r1, 8;
	mov.u64 	%rd6, ptrs;
	add.s64 	%rd7, %rd6, %rd5;
	st.global.u64 	[%rd7], %rd1;
$L__BB0_2:
	ret;

}
	// .globl	_Z6kernelv
.visible .entry _Z6kernelv()
{
	.reg .pred 	%p<8>;
	.reg .b32 	%r<5>;
	.reg .b32 	%f<9>;
	.reg .b64 	%rd<10>;
	.reg .b64 	%fd<7>;

	mov.u32 	%r2, %tid.x;
	mov.u32 	%r3, %ntid.x;
	mov.u32 	%r4, %ctaid.x;
	mad.lo.s32 	%r1, %r3, %r4, %r2;
	setp.gt.s32 	%p1, %r1, 19999999;
	@%p1 bra 	$L__BB1_5;
	mul.wide.s32 	%rd2, %r1, 8;
	mov.u64 	%rd3, ptrs;
	add.s64 	%rd4, %rd3, %rd2;
	ld.global.u64 	%rd5, [%rd4];
	shl.b64 	%rd6, %rd5, 4;
	and.b64  	%rd7, %rd6, 68719476720;
	mov.u64 	%rd8, objs;
	add.s64 	%rd9, %rd8, %rd7;
	add.s64 	%rd1, %rd9, 8;
	ld.global.f32 	%f1, [%rd9+8];
	cvt.f64.f32 	%fd1, %f1;
	ld.global.f32 	%f4, [%rd9];
	cvt.f64.f32 	%fd2, %f4;
	fma.rn.f64 	%fd3, %fd1, 0d3FE0000000000000, %fd2;
	cvt.rn.f32.f64 	%f5, %fd3;
	st.global.f32 	[%rd9], %f5;
	ld.global.f32 	%f2, [%rd9+12];
	cvt.f64.f32 	%fd4, %f2;
	ld.global.f32 	%f6, [%rd9+4];
	cvt.f64.f32 	%fd5, %f6;
	fma.rn.f64 	%fd6, %fd4, 0d3FE0000000000000, %fd5;
	cvt.rn.f32.f64 	%f3, %fd6;
	st.global.f32 	[%rd9+4], %f3;
	setp.geu.f32 	%p2, %f5, 0f00000000;
	setp.ltu.f32 	%p3, %f5, 0f44FA0000;
	and.pred  	%p4, %p2, %p3;
	@%p4 bra 	$L__BB1_3;
	neg.f32 	%f7, %f1;
	st.global.f32 	[%rd1], %f7;
$L__BB1_3:
	setp.geu.f32 	%p5, %f3, 0f00000000;
	setp.ltu.f32 	%p6, %f3, 0f44FA0000;
	and.pred  	%p7, %p5, %p6;
	@%p7 bra 	$L__BB1_5;
	neg.f32 	%f8, %f2;
	st.global.f32 	[%rd1+4], %f8;
$L__BB1_5:
	ret;

}


// ===== COMPILED SASS (sm_100) =====

	.target	sm_100

	.elftype	@"ET_EXEC"


//--------------------- .note.nv.tkinfo           --------------------------
	.section	.note.nv.tkinfo,"",@"SHT_NOTE"
	.sectionflags	@"SHF_NOTE_NV_TKINFO"
	.tkinfo
        /*0018*/ 	.word	0x00000002
        /*0030*/ 	.string	""
        /*0030*/ 	.string	"ptxas"
        /*0030*/ 	.string	"Cuda compilation tools, release 13.0, V13.0.88"
        /*0030*/ 	.string	"Build cuda_13.0.r13.0/compiler.36424714_0"
        /*0030*/ 	.string	"-arch sm_100 -m 64 "



//--------------------- .note.nv.cuinfo           --------------------------
	.section	.note.nv.cuinfo,"",@"SHT_NOTE"
	.sectionflags	@"SHF_NOTE_NV_CUINFO"
        /*0018*/ 	.short	0x0002
        /*001a*/ 	.short	0x0064
        /*001c*/ 	.short	0x0082
	.zero		2


//--------------------- .nv.info                  --------------------------
	.section	.nv.info,"",@"SHT_CUDA_INFO"
	.align	4


	//----- nvinfo : EIATTR_REGCOUNT
	.align		4
        /*0000*/ 	.byte	0x04, 0x2f
        /*0002*/ 	.short	(.L_3 - .L_2)
	.align		4
.L_2:
        /*0004*/ 	.word	index@(_Z4initv)
        /*0008*/ 	.word	0x00000013


	//----- nvinfo : EIATTR_FRAME_SIZE
	.align		4
.L_3:
        /*000c*/ 	.byte	0x04, 0x11
        /*000e*/ 	.short	(.L_5 - .L_4)
	.align		4
.L_4:
        /*0010*/ 	.word	index@(_Z4initv)
        /*0014*/ 	.word	0x00000000


	//----- nvinfo : EIATTR_REGCOUNT
	.align		4
.L_5:
        /*0018*/ 	.byte	0x04, 0x2f
        /*001a*/ 	.short	(.L_7 - .L_6)
	.align		4
.L_6:
        /*001c*/ 	.word	index@(_Z6kernelv)
        /*0020*/ 	.word	0x0000000f


	//----- nvinfo : EIATTR_FRAME_SIZE
	.align		4
.L_7:
        /*0024*/ 	.byte	0x04, 0x11
        /*0026*/ 	.short	(.L_9 - .L_8)
	.align		4
.L_8:
        /*0028*/ 	.word	index@(_Z6kernelv)
        /*002c*/ 	.word	0x00000000


	//----- nvinfo : EIATTR_MIN_STACK_SIZE
	.align		4
.L_9:
        /*0030*/ 	.byte	0x04, 0x12
        /*0032*/ 	.short	(.L_11 - .L_10)
	.align		4
.L_10:
        /*0034*/ 	.word	index@(_Z6kernelv)
        /*0038*/ 	.word	0x00000000


	//----- nvinfo : EIATTR_MIN_STACK_SIZE
	.align		4
.L_11:
        /*003c*/ 	.byte	0x04, 0x12
        /*003e*/ 	.short	(.L_13 - .L_12)
	.align		4
.L_12:
        /*0040*/ 	.word	index@(_Z4initv)
        /*0044*/ 	.word	0x00000000
.L_13:


//--------------------- .nv.compat                --------------------------
	.section	.nv.compat,"",@"SHT_CUDA_COMPAT_INFO"
	.align	4
        /*0000*/ 	.byte	0x02, 0x09, 0x00, 0x00, 0x02, 0x02, 0x01, 0x00, 0x02, 0x05, 0x05, 0x00, 0x03, 0x07, 0x01, 0x01
        /*0010*/ 	.byte	0x02, 0x03, 0x00, 0x00, 0x02, 0x06, 0x01, 0x00, 0x04, 0x0b, 0x08, 0x00, 0x01, 0x00, 0x00, 0x00
        /*0020*/ 	.byte	0x00, 0x00, 0x00, 0x00


//--------------------- .nv.info._Z6kernelv       --------------------------
	.section	.nv.info._Z6kernelv,"",@"SHT_CUDA_INFO"
	.sectionflags	@""
	.align	4


	//----- nvinfo : EIATTR_CUDA_API_VERSION
	.align		4
        /*0000*/ 	.byte	0x04, 0x37
        /*0002*/ 	.short	(.L_15 - .L_14)
.L_14:
        /*0004*/ 	.word	0x00000082


	//----- nvinfo : EIATTR_SPARSE_MMA_MASK
	.align		4
.L_15:
        /*0008*/ 	.byte	0x03, 0x50
        /*000a*/ 	.short	0x0000


	//----- nvinfo : EIATTR_MAXREG_COUNT
	.align		4
        /*000c*/ 	.byte	0x03, 0x1b
        /*000e*/ 	.short	0x00ff


	//----- nvinfo : EIATTR_MERCURY_ISA_VERSION
	.align		4
        /*0010*/ 	.byte	0x03, 0x5f
        /*0012*/ 	.short	0x0101


	//----- nvinfo : EIATTR_VRC_CTA_INIT_COUNT
	.align		4
        /*0014*/ 	.byte	0x02, 0x4a
	.zero		1
	.zero		1


	//----- nvinfo : EIATTR_EXIT_INSTR_OFFSETS
	.align		4
        /*0018*/ 	.byte	0x04, 0x1c
        /*001a*/ 	.short	(.L_17 - .L_16)


	//   ....[0]....
.L_16:
        /*001c*/ 	.word	0x00000060


	//   ....[1]....
        /*0020*/ 	.word	0x00000260


	//   ....[2]....
        /*0024*/ 	.word	0x00000290


	//----- nvinfo : EIATTR_SW_WAR
	.align		4
.L_17:
        /*0028*/ 	.byte	0x04, 0x36
        /*002a*/ 	.short	(.L_19 - .L_18)
.L_18:
        /*002c*/ 	.word	0x00000008
.L_19:


//--------------------- .nv.info._Z4initv         --------------------------
	.section	.nv.info._Z4initv,"",@"SHT_CUDA_INFO"
	.sectionflags	@""
	.align	4


	//----- nvinfo : EIATTR_CUDA_API_VERSION
	.align		4
        /*0000*/ 	.byte	0x04, 0x37
        /*0002*/ 	.short	(.L_21 - .L_20)
.L_20:
        /*0004*/ 	.word	0x00000082


	//----- nvinfo : EIATTR_SPARSE_MMA_MASK
	.align		4
.L_21:
        /*0008*/ 	.byte	0x03, 0x50
        /*000a*/ 	.short	0x0000


	//----- nvinfo : EIATTR_MAXREG_COUNT
	.align		4
        /*000c*/ 	.byte	0x03, 0x1b
        /*000e*/ 	.short	0x00ff


	//----- nvinfo : EIATTR_MERCURY_ISA_VERSION
	.align		4
        /*0010*/ 	.byte	0x03, 0x5f
        /*0012*/ 	.short	0x0101


	//----- nvinfo : EIATTR_VRC_CTA_INIT_COUNT
	.align		4
        /*0014*/ 	.byte	0x02, 0x4a
	.zero		1
	.zero		1


	//----- nvinfo : EIATTR_EXIT_INSTR_OFFSETS
	.align		4
        /*0018*/ 	.byte	0x04, 0x1c
        /*001a*/ 	.short	(.L_23 - .L_22)


	//   ....[0]....
.L_22:
        /*001c*/ 	.word	0x00000060


	//   ....[1]....
        /*0020*/ 	.word	0x00000380


	//----- nvinfo : EIATTR_SW_WAR
	.align		4
.L_23:
        /*0024*/ 	.byte	0x04, 0x36
        /*0026*/ 	.short	(.L_25 - .L_24)
.L_24:
        /*0028*/ 	.word	0x00000008
.L_25:


//--------------------- .nv.callgraph             --------------------------
	.section	.nv.callgraph,"",@"SHT_CUDA_CALLGRAPH"
	.align	4
	.sectionentsize	8
	.align		4
        /*0000*/ 	.word	0x00000000
	.align		4
        /*0004*/ 	.word	0xffffffff
	.align		4
        /*0008*/ 	.word	0x00000000
	.align		4
        /*000c*/ 	.word	0xfffffffe
	.align		4
        /*0010*/ 	.word	0x00000000
	.align		4
        /*0014*/ 	.word	0xfffffffd
	.align		4
        /*0018*/ 	.word	0x00000000
	.align		4
        /*001c*/ 	.word	0xfffffffc


//--------------------- .nv.constant4             --------------------------
	.section	.nv.constant4,"a",@progbits
	.align	8
	.align		8
.nv.constant4:
        /*0000*/ 	.dword	objs
	.align		8
        /*0008*/ 	.dword	ptrs


//--------------------- .text._Z6kernelv          --------------------------
	.section	.text._Z6kernelv,"ax",@progbits
	.align	128
        .global         _Z6kernelv
        .type           _Z6kernelv,@function
        .size           _Z6kernelv,(.L_x_2 - _Z6kernelv)
        .other          _Z6kernelv,@"STO_CUDA_ENTRY STV_DEFAULT"
_Z6kernelv:
.text._Z6kernelv:
[----:B------:R-:W-:Y:S01]  /*0000*/  LDC R1, c[0x0][0x37c] ;  /* 0x0000df00ff017b82 */ /* 0x000fe20000000800 */
[----:B------:R-:W0:Y:S01]  /*0010*/  S2R R3, SR_TID.X ;  /* 0x0000000000037919 */ /* 0x000e220000002100 */
[----:B------:R-:W0:Y:S01]  /*0020*/  LDCU UR4, c[0x0][0x360] ;  /* 0x00006c00ff0477ac */ /* 0x000e220008000800 */
[----:B------:R-:W0:Y:S02]  /*0030*/  S2R R0, SR_CTAID.X ;  /* 0x0000000000007919 */ /* 0x000e240000002500 */
[----:B0-----:R-:W-:-:S05]  /*0040*/  IMAD R3, R0, UR4, R3 ;  /* 0x0000000400037c24 */ /* 0x001fca000f8e0203 */
[----:B------:R-:W-:-:S13]  /*0050*/  ISETP.GT.AND P0, PT, R3, 0x1312cff, PT ;  /* 0x01312cff0300780c */ /* 0x000fda0003f04270 */
[----:B------:R-:W-:Y:S05]  /*0060*/  @P0 EXIT ;  /* 0x000000000000094d */ /* 0x000fea0003800000 */
[----:B------:R-:W0:Y:S01]  /*0070*/  LDC.64 R4, c[0x4][0x8] ;  /* 0x01000200ff047b82 */ /* 0x000e220000000a00 */
[----:B------:R-:W1:Y:S01]  /*0080*/  LDCU.64 UR4, c[0x0][0x358] ;  /* 0x00006b00ff0477ac */ /* 0x000e620008000a00 */
[----:B------:R-:W2:Y:S01]  /*0090*/  LDCU.64 UR6, c[0x4][URZ] ;  /* 0x01000000ff0677ac */ /* 0x000ea20008000a00 */
[----:B0-----:R-:W-:-:S06]  /*00a0*/  IMAD.WIDE R4, R3, 0x8, R4 ;  /* 0x0000000803047825 */ /* 0x001fcc00078e0204 */
[----:B-1----:R-:W3:Y:S02]  /*00b0*/  LDG.E.64 R4, desc[UR4][R4.64] ;  /* 0x0000000404047981 */ /* 0x002ee4000c1e1b00 */
[C---:B---3--:R-:W-:Y:S01]  /*00c0*/  IMAD.SHL.U32 R2, R4.reuse, 0x10, RZ ;  /* 0x0000001004027824 */ /* 0x048fe200078e00ff */
[----:B------:R-:W-:-:S04]  /*00d0*/  SHF.L.U64.HI R0, R4, 0x4, R5 ;  /* 0x0000000404007819 */ /* 0x000fc80000010205 */
[----:B------:R-:W-:Y:S02]  /*00e0*/  LOP3.LUT R2, R2, 0xfffffff0, RZ, 0xc0, !PT ;  /* 0xfffffff002027812 */ /* 0x000fe400078ec0ff */
[----:B------:R-:W-:Y:S02]  /*00f0*/  LOP3.LUT R0, R0, 0xf, RZ, 0xc0, !PT ;  /* 0x0000000f00007812 */ /* 0x000fe400078ec0ff */
[----:B--2---:R-:W-:-:S04]  /*0100*/  IADD3 R2, P0, PT, R2, UR6, RZ ;  /* 0x0000000602027c10 */ /* 0x004fc8000ff1e0ff */
[----:B------:R-:W-:-:S05]  /*0110*/  IADD3.X R3, PT, PT, R0, UR7, RZ, P0, !PT ;  /* 0x0000000700037c10 */ /* 0x000fca00087fe4ff */
[----:B------:R-:W2:Y:S04]  /*0120*/  LDG.E R0, desc[UR4][R2.64+0x8] ;  /* 0x0000080402007981 */ /* 0x000ea8000c1e1900 */
[----:B------:R-:W3:Y:S04]  /*0130*/  LDG.E R6, desc[UR4][R2.64] ;  /* 0x0000000402067981 */ /* 0x000ee8000c1e1900 */
[----:B------:R-:W4:Y:S04]  /*0140*/  LDG.E R12, desc[UR4][R2.64+0xc] ;  /* 0x00000c04020c7981 */ /* 0x000f28000c1e1900 */
[----:B------:R-:W5:Y:S01]  /*0150*/  LDG.E R10, desc[UR4][R2.64+0x4] ;  /* 0x00000404020a7981 */ /* 0x000f62000c1e1900 */
[----:B--2---:R-:W-:Y:S08]  /*0160*/  F2F.F64.F32 R4, R0 ;  /* 0x0000000000047310 */ /* 0x004ff00000201800 */
[----:B---3--:R-:W0:Y:S08]  /*0170*/  F2F.F64.F32 R6, R6 ;  /* 0x0000000600067310 */ /* 0x008e300000201800 */
[----:B----4-:R-:W-:Y:S01]  /*0180*/  F2F.F64.F32 R8, R12 ;  /* 0x0000000c00087310 */ /* 0x010fe20000201800 */
[----:B0-----:R-:W-:-:S07]  /*0190*/  DFMA R4, R4, 0.5, R6 ;  /* 0x3fe000000404782b */ /* 0x001fce0000000006 */
[----:B-----5:R-:W0:Y:S08]  /*01a0*/  F2F.F64.F32 R10, R10 ;  /* 0x0000000a000a7310 */ /* 0x020e300000201800 */
[----:B------:R-:W1:Y:S01]  /*01b0*/  F2F.F32.F64 R5, R4 ;  /* 0x0000000400057310 */ /* 0x000e620000301000 */
[----:B0-----:R-:W-:Y:S01]  /*01c0*/  DFMA R8, R8, 0.5, R10 ;  /* 0x3fe000000808782b */ /* 0x001fe2000000000a */
[----:B-1----:R-:W-:-:S09]  /*01d0*/  FSETP.GE.AND P0, PT, R5, 2000, PT ;  /* 0x44fa00000500780b */ /* 0x002fd20003f06000 */
[----:B------:R-:W0:Y:S01]  /*01e0*/  F2F.F32.F64 R9, R8 ;  /* 0x0000000800097310 */ /* 0x000e220000301000 */
[----:B------:R1:W-:Y:S01]  /*01f0*/  STG.E desc[UR4][R2.64], R5 ;  /* 0x0000000502007986 */ /* 0x0003e2000c101904 */
[----:B------:R-:W-:Y:S02]  /*0200*/  FSETP.GEU.AND P0, PT, R5, RZ, !P0 ;  /* 0x000000ff0500720b */ /* 0x000fe4000470e000 */
[----:B0-----:R-:W-:-:S11]  /*0210*/  FSETP.GE.AND P1, PT, R9, 2000, PT ;  /* 0x44fa00000900780b */ /* 0x001fd60003f26000 */
[----:B------:R-:W-:Y:S01]  /*0220*/  @!P0 FADD R7, -R0, -RZ ;  /* 0x800000ff00078221 */ /* 0x000fe20000000100 */
[----:B------:R-:W-:Y:S01]  /*0230*/  FSETP.GEU.AND P2, PT, R9, RZ, PT ;  /* 0x000000ff0900720b */ /* 0x000fe20003f4e000 */
[----:B------:R1:W-:Y:S04]  /*0240*/  STG.E desc[UR4][R2.64+0x4], R9 ;  /* 0x0000040902007986 */ /* 0x0003e8000c101904 */
[----:B------:R1:W-:Y:S08]  /*0250*/  @!P0 STG.E desc[UR4][R2.64+0x8], R7 ;  /* 0x0000080702008986 */ /* 0x0003f0000c101904 */
[----:B------:R-:W-:Y:S05]  /*0260*/  @!P1 EXIT P2 ;  /* 0x000000000000994d */ /* 0x000fea0001000000 */
[----:B-1----:R-:W-:-:S05]  /*0270*/  FADD R5, -R12, -RZ ;  /* 0x800000ff0c057221 */ /* 0x002fca0000000100 */
[----:B------:R-:W-:Y:S01]  /*0280*/  STG.E desc[UR4][R2.64+0xc], R5 ;  /* 0x00000c0502007986 */ /* 0x000fe2000c101904 */
[----:B------:R-:W-:Y:S05]  /*0290*/  EXIT ;  /* 0x000000000000794d */ /* 0x000fea0003800000 */
.L_x_0:
[----:B------:R-:W-:-:S00]  /*02a0*/  BRA `(.L_x_0) ;  /* 0xfffffffc00fc7947 */ /* 0x000fc0000383ffff */
[----:B------:R-:W-:-:S00]  /*02b0*/  NOP ;  /* 0x0000000000007918 */ /* 0x000fc00000000000 */
        /* <DEDUP_REMOVED lines=12> */
.L_x_2:


//--------------------- .text._Z4initv            --------------------------
	.section	.text._Z4initv,"ax",@progbits
	.align	128
        .global         _Z4initv
        .type           _Z4initv,@function
        .size           _Z4initv,(.L_x_3 - _Z4initv)
        .other          _Z4initv,@"STO_CUDA_ENTRY STV_DEFAULT"
_Z4initv:
.text._Z4initv:
[----:B------:R-:W-:Y:S01]  /*0000*/  LDC R1, c[0x0][0x37c] ;  /* 0x0000df00ff017b82 */ /* 0x000fe20000000800 */
[----:B------:R-:W0:Y:S01]  /*0010*/  S2R R2, SR_TID.X ;  /* 0x0000000000027919 */ /* 0x000e220000002100 */
[----:B------:R-:W0:Y:S01]  /*0020*/  LDCU UR4, c[0x0][0x360] ;  /* 0x00006c00ff0477ac */ /* 0x000e220008000800 */
[----:B------:R-:W0:Y:S02]  /*0030*/  S2R R3, SR_CTAID.X ;  /* 0x0000000000037919 */ /* 0x000e240000002500 */
[----:B0-----:R-:W-:-:S05]  /*0040*/  IMAD R2, R3, UR4, R2 ;  /* 0x0000000403027c24 */ /* 0x001fca000f8e0202 */
[----:B------:R-:W-:-:S13]  /*0050*/  ISETP.GT.AND P0, PT, R2, 0x1312cff, PT ;  /* 0x01312cff0200780c */ /* 0x000fda0003f04270 */
[----:B------:R-:W-:Y:S05]  /*0060*/  @P0 EXIT ;  /* 0x000000000000094d */ /* 0x000fea0003800000 */
[C---:B------:R-:W-:Y:S01]  /*0070*/  IMAD.HI R0, R2.reuse, 0x36814b95, RZ ;  /* 0x36814b9502007827 */ /* 0x040fe200078e02ff */
[----:B------:R-:W0:Y:S03]  /*0080*/  LDCU.64 UR4, c[0x0][0x358] ;  /* 0x00006b00ff0477ac */ /* 0x000e260008000a00 */
[----:B------:R-:W-:Y:S01]  /*0090*/  IMAD.HI R6, R2, 0x6d028b8f, RZ ;  /* 0x6d028b8f02067827 */ /* 0x000fe200078e02ff */
[----:B------:R-:W-:-:S03]  /*00a0*/  SHF.R.U32.HI R3, RZ, 0x1f, R0 ;  /* 0x0000001fff037819 */ /* 0x000fc60000011600 */
[----:B------:R-:W-:Y:S01]  /*00b0*/  IMAD.HI R8, R2, 0x45c41e33, RZ ;  /* 0x45c41e3302087827 */ /* 0x000fe200078e02ff */
[----:B------:R-:W-:Y:S02]  /*00c0*/  SHF.R.U32.HI R7, RZ, 0x1f, R6 ;  /* 0x0000001fff077819 */ /* 0x000fe40000011606 */
[----:B------:R-:W-:Y:S01]  /*00d0*/  LEA.HI.SX32 R3, R0, R3, 0xe ;  /* 0x0000000300037211 */ /* 0x000fe200078f72ff */
[----:B------:R-:W-:Y:S01]  /*00e0*/  IMAD.HI R4, R2, 0x36813a2d, RZ ;  /* 0x36813a2d02047827 */ /* 0x000fe200078e02ff */
[----:B------:R-:W-:Y:S02]  /*00f0*/  SHF.R.U32.HI R11, RZ, 0x1f, R8 ;  /* 0x0000001fff0b7819 */ /* 0x000fe40000011608 */
[----:B------:R-:W-:Y:S01]  /*0100*/  LEA.HI.SX32 R9, R6, R7, 0xd ;  /* 0x0000000706097211 */ /* 0x000fe200078f6aff */
[----:B------:R-:W-:Y:S01]  /*0110*/  IMAD R3, R3, -0x12c989, R2 ;  /* 0xffed367703037824 */ /* 0x000fe200078e0202 */
[----:B------:R-:W-:Y:S01]  /*0120*/  SHF.R.U32.HI R5, RZ, 0x1f, R4 ;  /* 0x0000001fff057819 */ /* 0x000fe20000011604 */
[----:B------:R-:W1:Y:S01]  /*0130*/  LDC.64 R6, c[0x4][RZ] ;  /* 0x01000000ff067b82 */ /* 0x000e620000000a00 */
[----:B------:R-:W-:Y:S01]  /*0140*/  LEA.HI.SX32 R13, R8, R11, 0x7 ;  /* 0x0000000b080d7211 */ /* 0x000fe200078f3aff */
[----:B------:R-:W-:Y:S01]  /*0150*/  IMAD R11, R9, -0x12c98b, R2 ;  /* 0xffed3675090b7824 */ /* 0x000fe200078e0202 */
[----:B------:R-:W-:Y:S01]  /*0160*/  LEA.HI.SX32 R5, R4, R5, 0xe ;  /* 0x0000000504057211 */ /* 0x000fe200078f72ff */
[----:B------:R-:W-:-:S04]  /*0170*/  IMAD.HI R0, R3, 0x10624dd3, RZ ;  /* 0x10624dd303007827 */ /* 0x000fc800078e02ff */
[----:B------:R-:W-:Y:S01]  /*0180*/  IMAD R14, R13, -0x756bc35, R2 ;  /* 0xf8a943cb0d0e7824 */ /* 0x000fe200078e0202 */
[----:B------:R-:W-:Y:S01]  /*0190*/  SHF.R.U32.HI R9, RZ, 0x1f, R0 ;  /* 0x0000001fff097819 */ /* 0x000fe20000011600 */
[----:B------:R-:W-:Y:S02]  /*01a0*/  IMAD R8, R5, -0x12c98f, R2 ;  /* 0xffed367105087824 */ /* 0x000fe400078e0202 */
[----:B------:R-:W-:Y:S01]  /*01b0*/  IMAD.HI R12, R11, 0x66666667, RZ ;  /* 0x666666670b0c7827 */ /* 0x000fe200078e02ff */
[----:B------:R-:W2:Y:S01]  /*01c0*/  LDC.64 R4, c[0x4][0x8] ;  /* 0x01000200ff047b82 */ /* 0x000ea20000000a00 */
[----:B------:R-:W-:Y:S02]  /*01d0*/  LEA.HI.SX32 R0, R0, R9, 0x19 ;  /* 0x0000000900007211 */ /* 0x000fe400078fcaff */
[----:B------:R-:W-:Y:S01]  /*01e0*/  IMAD.HI R15, R14, 0x66666667, RZ ;  /* 0x666666670e0f7827 */ /* 0x000fe200078e02ff */
[----:B------:R-:W-:-:S03]  /*01f0*/  SHF.R.U32.HI R13, RZ, 0x1f, R12 ;  /* 0x0000001fff0d7819 */ /* 0x000fc6000001160c */
[----:B------:R-:W-:Y:S01]  /*0200*/  IMAD.HI R10, R8, 0x10624dd3, RZ ;  /* 0x10624dd3080a7827 */ /* 0x000fe200078e02ff */
[----:B------:R-:W-:Y:S02]  /*0210*/  SHF.R.U32.HI R16, RZ, 0x1f, R15 ;  /* 0x0000001fff107819 */ /* 0x000fe4000001160f */
[----:B------:R-:W-:Y:S01]  /*0220*/  LEA.HI.SX32 R12, R12, R13, 0x1d ;  /* 0x0000000d0c0c7211 */ /* 0x000fe200078feaff */
[----:B------:R-:W-:Y:S01]  /*0230*/  IMAD R0, R0, -0x7d0, R3 ;  /* 0xfffff83000007824 */ /* 0x000fe200078e0203 */
[----:B------:R-:W-:Y:S01]  /*0240*/  SHF.R.U32.HI R9, RZ, 0x1f, R10 ;  /* 0x0000001fff097819 */ /* 0x000fe2000001160a */
[----:B-1----:R-:W-:Y:S01]  /*0250*/  IMAD.WIDE R6, R2, 0x10, R6 ;  /* 0x0000001002067825 */ /* 0x002fe200078e0206 */
[----:B------:R-:W-:Y:S02]  /*0260*/  LEA.HI.SX32 R15, R15, R16, 0x1d ;  /* 0x000000100f0f7211 */ /* 0x000fe400078feaff */
[----:B------:R-:W-:Y:S01]  /*0270*/  LEA.HI.SX32 R3, R10, R9, 0x19 ;  /* 0x000000090a037211 */ /* 0x000fe200078fcaff */
[----:B------:R-:W-:Y:S01]  /*0280*/  IMAD R12, R12, -0x14, R11 ;  /* 0xffffffec0c0c7824 */ /* 0x000fe200078e020b */
[----:B------:R-:W-:Y:S01]  /*0290*/  I2FP.F32.S32 R9, R0 ;  /* 0x0000000000097245 */ /* 0x000fe20000201400 */
[----:B------:R-:W-:-:S02]  /*02a0*/  IMAD R15, R15, -0x14, R14 ;  /* 0xffffffec0f0f7824 */ /* 0x000fc400078e020e */
[----:B------:R-:W-:Y:S02]  /*02b0*/  IMAD R3, R3, -0x7d0, R8 ;  /* 0xfffff83003037824 */ /* 0x000fe400078e0208 */
[----:B------:R-:W-:Y:S01]  /*02c0*/  VIADD R12, R12, 0xfffffff6 ;  /* 0xfffffff60c0c7836 */ /* 0x000fe20000000000 */
[----:B0-----:R-:W-:Y:S01]  /*02d0*/  STG.E desc[UR4][R6.64], R9 ;  /* 0x0000000906007986 */ /* 0x001fe2000c101904 */
[----:B------:R-:W-:Y:S01]  /*02e0*/  VIADD R15, R15, 0xfffffff6 ;  /* 0xfffffff60f0f7836 */ /* 0x000fe20000000000 */
[----:B------:R-:W-:Y:S01]  /*02f0*/  I2FP.F32.S32 R11, R3 ;  /* 0x00000003000b7245 */ /* 0x000fe20000201400 */
[----:B--2---:R-:W-:Y:S01]  /*0300*/  IMAD.WIDE R4, R2, 0x8, R4 ;  /* 0x0000000802047825 */ /* 0x004fe200078e0204 */
[----:B------:R-:W-:Y:S02]  /*0310*/  I2FP.F32.S32 R13, R12 ;  /* 0x0000000c000d7245 */ /* 0x000fe40000201400 */
[----:B------:R-:W-:Y:S01]  /*0320*/  I2FP.F32.S32 R15, R15 ;  /* 0x0000000f000f7245 */ /* 0x000fe20000201400 */
[----:B------:R-:W-:Y:S01]  /*0330*/  STG.E desc[UR4][R6.64+0x4], R11 ;  /* 0x0000040b06007986 */ /* 0x000fe2000c101904 */
[----:B------:R-:W-:-:S03]  /*0340*/  SHF.R.S32.HI R3, RZ, 0x1f, R2 ;  /* 0x0000001fff037819 */ /* 0x000fc60000011402 */
[----:B------:R-:W-:Y:S04]  /*0350*/  STG.E desc[UR4][R6.64+0x8], R13 ;  /* 0x0000080d06007986 */ /* 0x000fe8000c101904 */
[----:B------:R-:W-:Y:S04]  /*0360*/  STG.E desc[UR4][R6.64+0xc], R15 ;  /* 0x00000c0f06007986 */ /* 0x000fe8000c101904 */
[----:B------:R-:W-:Y:S01]  /*0370*/  STG.E.64 desc[UR4][R4.64], R2 ;  /* 0x0000000204007986 */ /* 0x000fe2000c101b04 */
[----:B------:R-:W-:Y:S05]  /*0380*/  EXIT ;  /* 0x000000000000794d */ /* 0x000fea0003800000 */
.L_x_1:
        /* <DEDUP_REMOVED lines=15> */
.L_x_3:


//--------------------- .nv.shared.reserved.0     --------------------------
	.section	.nv.shared.reserved.0,"aw",@nobits
	.weak		__nv_reservedSMEM_offset_0_alias
	.size		__nv_reservedSMEM_offset_0_alias, 0, 64
	.other		__nv_reservedSMEM_offset_0_alias,@"STO_CUDA_RESERVED_SHARED STV_DEFAULT"
__nv_reservedSMEM_offset_0_alias:
	.zero		0
	.zero		64


//--------------------- .nv.global                --------------------------
	.section	.nv.global,"aw",@nobits
	.align	8
.nv.global:
	.type		ptrs,@object
	.size		ptrs,(objs - ptrs)
ptrs:
	.zero		160000000
	.type		objs,@object
	.size		objs,(.L_0 - objs)
objs:
	.zero		320000000
.L_0:


//--------------------- .nv.constant0._Z6kernelv  --------------------------
	.section	.nv.constant0._Z6kernelv,"a",@progbits
	.sectionflags	@""
	.align	4
.nv.constant0._Z6kernelv:
	.zero		896


//--------------------- .nv.constant0._Z4initv    --------------------------
	.section	.nv.constant0._Z4initv,"a",@progbits
	.sectionflags	@""
	.align	4
.nv.constant0._Z4initv:
	.zero		896


//--------------------- SYMBOLS --------------------------

	.type		.nv.reservedSmem.offset0,@object
	.size		.nv.reservedSmem.offset0,0x4
